	.headerflags	@"EF_CUDA_TEXMODE_UNIFIED EF_CUDA_64BIT_ADDRESS EF_CUDA_ACCELERATORS EF_CUDA_SM90 EF_CUDA_VIRTUAL_SM(EF_CUDA_SM90)"
	.elftype	@"ET_EXEC"


//--------------------- .nv.info                  --------------------------
	.section	.nv.info,"",@"SHT_CUDA_INFO"
	.align	4


	//----- nvinfo : EIATTR_REGCOUNT
	.align		4
        /*0000*/ 	.byte	0x04, 0x2f
        /*0002*/ 	.short	(.L_4 - .L_3)
	.align		4
.L_3:
        /*0004*/ 	.word	index@(triton_red_fused__to_copy_add_div_embedding_dense_backward_mul_pow_sum_13)
        /*0008*/ 	.word	0x00000020


	//----- nvinfo : EIATTR_MIN_STACK_SIZE
	.align		4
.L_4:
        /*000c*/ 	.byte	0x04, 0x12
        /*000e*/ 	.short	(.L_6 - .L_5)
	.align		4
.L_5:
        /*0010*/ 	.word	index@(triton_red_fused__to_copy_add_div_embedding_dense_backward_mul_pow_sum_13)
        /*0014*/ 	.word	0x00000000


	//----- nvinfo : EIATTR_FRAME_SIZE
	.align		4
.L_6:
        /*0018*/ 	.byte	0x04, 0x11
        /*001a*/ 	.short	(.L_8 - .L_7)
	.align		4
.L_7:
        /*001c*/ 	.word	index@(triton_red_fused__to_copy_add_div_embedding_dense_backward_mul_pow_sum_13)
        /*0020*/ 	.word	0x00000000


	//----- nvinfo : EIATTR_MIN_STACK_SIZE
	.align		4
.L_8:
        /*0024*/ 	.byte	0x04, 0x12
        /*0026*/ 	.short	(.L_10 - .L_9)
	.align		4
.L_9:
        /*0028*/ 	.word	index@(triton_red_fused__to_copy_add_div_embedding_dense_backward_mul_pow_sum_13)
        /*002c*/ 	.word	0x00000000
.L_10:


//--------------------- .nv.info.triton_red_fused__to_copy_add_div_embedding_dense_backward_mul_pow_sum_13 --------------------------
	.section	.nv.info.triton_red_fused__to_copy_add_div_embedding_dense_backward_mul_pow_sum_13,"",@"SHT_CUDA_INFO"
	.sectionflags	@""
	.align	4


	//----- nvinfo : EIATTR_CUDA_API_VERSION
	.align		4
        /*0000*/ 	.byte	0x04, 0x37
        /*0002*/ 	.short	(.L_12 - .L_11)
.L_11:
        /*0004*/ 	.word	0x0000007c


	//----- nvinfo : EIATTR_KPARAM_INFO
	.align		4
.L_12:
        /*0008*/ 	.byte	0x04, 0x17
        /*000a*/ 	.short	(.L_14 - .L_13)
.L_13:
        /*000c*/ 	.word	0x00000000
        /*0010*/ 	.short	0x000b
        /*0012*/ 	.short	0x0050
        /*0014*/ 	.byte	0x00, 0xf4, 0x21, 0x00


	//----- nvinfo : EIATTR_KPARAM_INFO
	.align		4
.L_14:
        /*0018*/ 	.byte	0x04, 0x17
        /*001a*/ 	.short	(.L_16 - .L_15)
.L_15:
        /*001c*/ 	.word	0x00000000
        /*0020*/ 	.short	0x000a
        /*0022*/ 	.short	0x004c
        /*0024*/ 	.byte	0x00, 0xf0, 0x11, 0x00


	//----- nvinfo : EIATTR_KPARAM_INFO
	.align		4
.L_16:
        /*0028*/ 	.byte	0x04, 0x17
        /*002a*/ 	.short	(.L_18 - .L_17)
.L_17:
        /*002c*/ 	.word	0x00000000
        /*0030*/ 	.short	0x0009
        /*0032*/ 	.short	0x0048
        /*0034*/ 	.byte	0x00, 0xf0, 0x11, 0x00


	//----- nvinfo : EIATTR_KPARAM_INFO
	.align		4
.L_18:
        /*0038*/ 	.byte	0x04, 0x17
        /*003a*/ 	.short	(.L_20 - .L_19)
.L_19:
        /*003c*/ 	.word	0x00000000
        /*0040*/ 	.short	0x0008
        /*0042*/ 	.short	0x0040
        /*0044*/ 	.byte	0x00, 0xf4, 0x21, 0x00


	//----- nvinfo : EIATTR_KPARAM_INFO
	.align		4
.L_20:
        /*0048*/ 	.byte	0x04, 0x17
        /*004a*/ 	.short	(.L_22 - .L_21)
.L_21:
        /*004c*/ 	.word	0x00000000
        /*0050*/ 	.short	0x0007
        /*0052*/ 	.short	0x0038
        /*0054*/ 	.byte	0x00, 0xf4, 0x21, 0x00


	//----- nvinfo : EIATTR_KPARAM_INFO
	.align		4
.L_22:
        /*0058*/ 	.byte	0x04, 0x17
        /*005a*/ 	.short	(.L_24 - .L_23)
.L_23:
        /*005c*/ 	.word	0x00000000
        /*0060*/ 	.short	0x0006
        /*0062*/ 	.short	0x0030
        /*0064*/ 	.byte	0x00, 0xf4, 0x21, 0x00


	//----- nvinfo : EIATTR_KPARAM_INFO
	.align		4
.L_24:
        /*0068*/ 	.byte	0x04, 0x17
        /*006a*/ 	.short	(.L_26 - .L_25)
.L_25:
        /*006c*/ 	.word	0x00000000
        /*0070*/ 	.short	0x0005
        /*0072*/ 	.short	0x0028
        /*0074*/ 	.byte	0x00, 0xf4, 0x21, 0x00


	//----- nvinfo : EIATTR_KPARAM_INFO
	.align		4
.L_26:
        /*0078*/ 	.byte	0x04, 0x17
        /*007a*/ 	.short	(.L_28 - .L_27)
.L_27:
        /*007c*/ 	.word	0x00000000
        /*0080*/ 	.short	0x0004
        /*0082*/ 	.short	0x0020
        /*0084*/ 	.byte	0x00, 0xf4, 0x21, 0x00


	//----- nvinfo : EIATTR_KPARAM_INFO
	.align		4
.L_28:
        /*0088*/ 	.byte	0x04, 0x17
        /*008a*/ 	.short	(.L_30 - .L_29)
.L_29:
        /*008c*/ 	.word	0x00000000
        /*0090*/ 	.short	0x0003
        /*0092*/ 	.short	0x0018
        /*0094*/ 	.byte	0x00, 0xf4, 0x21, 0x00


	//----- nvinfo : EIATTR_KPARAM_INFO
	.align		4
.L_30:
        /*0098*/ 	.byte	0x04, 0x17
        /*009a*/ 	.short	(.L_32 - .L_31)
.L_31:
        /*009c*/ 	.word	0x00000000
        /*00a0*/ 	.short	0x0002
        /*00a2*/ 	.short	0x0010
        /*00a4*/ 	.byte	0x00, 0xf4, 0x21, 0x00


	//----- nvinfo : EIATTR_KPARAM_INFO
	.align		4
.L_32:
        /*00a8*/ 	.byte	0x04, 0x17
        /*00aa*/ 	.short	(.L_34 - .L_33)
.L_33:
        /*00ac*/ 	.word	0x00000000
        /*00b0*/ 	.short	0x0001
        /*00b2*/ 	.short	0x0008
        /*00b4*/ 	.byte	0x00, 0xf4, 0x21, 0x00


	//----- nvinfo : EIATTR_KPARAM_INFO
	.align		4
.L_34:
        /*00b8*/ 	.byte	0x04, 0x17
        /*00ba*/ 	.short	(.L_36 - .L_35)
.L_35:
        /*00bc*/ 	.word	0x00000000
        /*00c0*/ 	.short	0x0000
        /*00c2*/ 	.short	0x0000
        /*00c4*/ 	.byte	0x00, 0xf4, 0x21, 0x00


	//----- nvinfo : EIATTR_SPARSE_MMA_MASK
	.align		4
.L_36:
        /*00c8*/ 	.byte	0x03, 0x50
        /*00ca*/ 	.short	0x0000


	//----- nvinfo : EIATTR_MAXREG_COUNT
	.align		4
        /*00cc*/ 	.byte	0x03, 0x1b
        /*00ce*/ 	.short	0x00ff


	//----- nvinfo : EIATTR_EXTERNS
	.align		4
        /*00d0*/ 	.byte	0x04, 0x0f
        /*00d2*/ 	.short	(.L_38 - .L_37)


	//   ....[0]....
	.align		4
.L_37:
        /*00d4*/ 	.word	index@(__assertfail)


	//----- nvinfo : EIATTR_COOP_GROUP_MASK_REGIDS
	.align		4
.L_38:
        /*00d8*/ 	.byte	0x04, 0x29
        /*00da*/ 	.short	(.L_40 - .L_39)


	//   ....[0]....
.L_39:
        /*00dc*/ 	.word	0xffffffff


	//   ....[1]....
        /*00e0*/ 	.word	0xffffffff


	//   ....[2]....
        /*00e4*/ 	.word	0xffffffff


	//   ....[3]....
        /*00e8*/ 	.word	0xffffffff


	//----- nvinfo : EIATTR_COOP_GROUP_INSTR_OFFSETS
	.align		4
.L_40:
        /*00ec*/ 	.byte	0x04, 0x28
        /*00ee*/ 	.short	(.L_42 - .L_41)


	//   ....[0]....
.L_41:
        /*00f0*/ 	.word	0x00000790


	//   ....[1]....
        /*00f4*/ 	.word	0x000007b0


	//   ....[2]....
        /*00f8*/ 	.word	0x000007d0


	//   ....[3]....
        /*00fc*/ 	.word	0x00000800


	//----- nvinfo : EIATTR_SYSCALL_OFFSETS
	.align		4
.L_42:
        /*0100*/ 	.byte	0x04, 0x46
        /*0102*/ 	.short	(.L_44 - .L_43)


	//   ....[0]....
.L_43:
        /*0104*/ 	.word	0x000012c0


	//----- nvinfo : EIATTR_EXIT_INSTR_OFFSETS
	.align		4
.L_44:
        /*0108*/ 	.byte	0x04, 0x1c
        /*010a*/ 	.short	(.L_46 - .L_45)


	//   ....[0]....
.L_45:
        /*010c*/ 	.word	0x000011c0


	//----- nvinfo : EIATTR_REQNTID
	.align		4
.L_46:
        /*0110*/ 	.byte	0x04, 0x10
        /*0112*/ 	.short	(.L_48 - .L_47)
.L_47:
        /*0114*/ 	.word	0x00000040
        /*0118*/ 	.word	0x00000001
        /*011c*/ 	.word	0x00000001


	//----- nvinfo : EIATTR_CRS_STACK_SIZE
	.align		4
.L_48:
        /*0120*/ 	.byte	0x04, 0x1e
        /*0122*/ 	.short	(.L_50 - .L_49)
.L_49:
        /*0124*/ 	.word	0x00000000


	//----- nvinfo : EIATTR_CBANK_PARAM_SIZE
	.align		4
.L_50:
        /*0128*/ 	.byte	0x03, 0x19
        /*012a*/ 	.short	0x0058


	//----- nvinfo : EIATTR_PARAM_CBANK
	.align		4
        /*012c*/ 	.byte	0x04, 0x0a
        /*012e*/ 	.short	(.L_52 - .L_51)
	.align		4
.L_51:
        /*0130*/ 	.word	index@(.nv.constant0.triton_red_fused__to_copy_add_div_embedding_dense_backward_mul_pow_sum_13)
        /*0134*/ 	.short	0x0210
        /*0136*/ 	.short	0x0058


	//----- nvinfo : EIATTR_SW_WAR
	.align		4
.L_52:
        /*0138*/ 	.byte	0x04, 0x36
        /*013a*/ 	.short	(.L_54 - .L_53)
.L_53:
        /*013c*/ 	.word	0x00000008
.L_54:


//--------------------- .nv.callgraph             --------------------------
	.section	.nv.callgraph,"",@"SHT_CUDA_CALLGRAPH"
	.align	4
	.sectionentsize	8
	.align		4
        /*0000*/ 	.word	0x00000000
	.align		4
        /*0004*/ 	.word	0xffffffff
	.align		4
        /*0008*/ 	.word	index@(triton_red_fused__to_copy_add_div_embedding_dense_backward_mul_pow_sum_13)
	.align		4
        /*000c*/ 	.word	index@(__assertfail)
	.align		4
        /*0010*/ 	.word	0x00000000
	.align		4
        /*0014*/ 	.word	0xfffffffe
	.align		4
        /*0018*/ 	.word	0x00000000
	.align		4
        /*001c*/ 	.word	0xfffffffd
	.align		4
        /*0020*/ 	.word	0x00000000
	.align		4
        /*0024*/ 	.word	0xfffffffc


//--------------------- .nv.constant4             --------------------------
	.section	.nv.constant4,"a",@progbits
	.align	8
	.align		8
.nv.constant4:
        /*0000*/ 	.dword	__assertfail
	.align		8
        /*0008*/ 	.dword	assertFunc_0
	.align		8
        /*0010*/ 	.dword	assertFile_0
	.align		8
        /*0018*/ 	.dword	assertMessage_0


//--------------------- .text.triton_red_fused__to_copy_add_div_embedding_dense_backward_mul_pow_sum_13 --------------------------
	.section	.text.triton_red_fused__to_copy_add_div_embedding_dense_backward_mul_pow_sum_13,"ax",@progbits
	.sectionflags	@"SHF_BARRIERS=1"
	.align	128
        .global         triton_red_fused__to_copy_add_div_embedding_dense_backward_mul_pow_sum_13
        .type           triton_red_fused__to_copy_add_div_embedding_dense_backward_mul_pow_sum_13,@function
        .size           triton_red_fused__to_copy_add_div_embedding_dense_backward_mul_pow_sum_13,(.L_x_7 - triton_red_fused__to_copy_add_div_embedding_dense_backward_mul_pow_sum_13)
        .other          triton_red_fused__to_copy_add_div_embedding_dense_backward_mul_pow_sum_13,@"STO_CUDA_ENTRY STV_DEFAULT"
triton_red_fused__to_copy_add_div_embedding_dense_backward_mul_pow_sum_13:
.text.triton_red_fused__to_copy_add_div_embedding_dense_backward_mul_pow_sum_13:
[----:B------:R-:W0:Y:S02]  /*0000*/  LDC R1, c[0x0][0x28] ;  /* 0x00000a00ff017b82 */ /* 0x000e240000000800 */
[----:B------:R-:W1:Y:S01]  /*0010*/  S2R R3, SR_TID.X ;  /* 0x0000000000037919 */ /* 0x000e620000002100 */
[----:B------:R-:W2:Y:S01]  /*0020*/  LDC.64 R24, c[0x0][0x228] ;  /* 0x00008a00ff187b82 */ /* 0x000ea20000000a00 */
[----:B------:R-:W-:Y:S01]  /*0030*/  UMOV UR4, 0x400 ;  /* 0x0000040000047882 */ /* 0x000fe20000000000 */
[----:B------:R-:W-:Y:S01]  /*0040*/  ULDC UR6, c[0x0][0x258] ;  /* 0x0000960000067ab9 */ /* 0x000fe20000000800 */
[----:B------:R-:W3:Y:S01]  /*0050*/  S2R R7, SR_CTAID.X ;  /* 0x0000000000077919 */ /* 0x000ee20000002500 */
[----:B------:R-:W-:Y:S01]  /*0060*/  CS2R R12, SRZ ;  /* 0x00000000000c7805 */ /* 0x000fe2000001ff00 */
[----:B------:R-:W-:Y:S01]  /*0070*/  IMAD.MOV.U32 R0, RZ, RZ, -0x40 ;  /* 0xffffffc0ff007424 */ /* 0x000fe200078e00ff */
[----:B------:R-:W-:Y:S02]  /*0080*/  MOV R23, 0xffffffff ;  /* 0xffffffff00177802 */ /* 0x000fe40000000f00 */
[----:B------:R-:W-:Y:S01]  /*0090*/  CS2R R14, SRZ ;  /* 0x00000000000e7805 */ /* 0x000fe2000001ff00 */
[----:B------:R-:W4:Y:S01]  /*00a0*/  S2UR UR5, SR_CgaCtaId ;  /* 0x00000000000579c3 */ /* 0x000f220000008800 */
[----:B-1----:R-:W-:Y:S01]  /*00b0*/  SHF.R.U32.HI R2, RZ, 0x4, R3 ;  /* 0x00000004ff027819 */ /* 0x002fe20000011603 */
[----:B----4-:R-:W-:Y:S01]  /*00c0*/  UPRMT UR4, UR5, 0x654, UR4 ;  /* 0x0000065405047896 */ /* 0x010fe20008000004 */
[----:B------:R-:W-:-:S02]  /*00d0*/  LOP3.LUT R11, R3, 0x3f, RZ, 0xc0, !PT ;  /* 0x0000003f030b7812 */ /* 0x000fc400078ec0ff */
[----:B---3--:R-:W-:Y:S02]  /*00e0*/  SHF.L.U32 R7, R7, 0x2, RZ ;  /* 0x0000000207077819 */ /* 0x008fe400000006ff */
[----:B------:R-:W-:Y:S01]  /*00f0*/  SGXT.U32 R2, R2, 0x2 ;  /* 0x000000020202781a */ /* 0x000fe20000000000 */
[----:B--2---:R-:W-:Y:S01]  /*0100*/  IMAD.WIDE.U32 R24, R11, 0x2, R24 ;  /* 0x000000020b187825 */ /* 0x004fe200078e0018 */
[----:B------:R-:W-:Y:S02]  /*0110*/  SHF.L.U32 R3, R3, 0x2, RZ ;  /* 0x0000000203037819 */ /* 0x000fe400000006ff */
[----:B------:R-:W-:Y:S01]  /*0120*/  LOP3.LUT R2, R2, R7, RZ, 0xfc, !PT ;  /* 0x0000000702027212 */ /* 0x000fe200078efcff */
[----:B------:R-:W-:Y:S01]  /*0130*/  VIADD R22, R7, 0x2 ;  /* 0x0000000207167836 */ /* 0x000fe20000000000 */
[----:B------:R-:W-:Y:S02]  /*0140*/  LOP3.LUT R9, R3, 0x3c, RZ, 0xc0, !PT ;  /* 0x0000003c03097812 */ /* 0x000fe400078ec0ff */
[----:B------:R-:W-:-:S02]  /*0150*/  MOV R6, R24 ;  /* 0x0000001800067202 */ /* 0x000fc40000000f00 */
[----:B------:R-:W-:Y:S02]  /*0160*/  MOV R5, R25 ;  /* 0x0000001900057202 */ /* 0x000fe40000000f00 */
[C---:B------:R-:W-:Y:S02]  /*0170*/  ISETP.GE.AND P4, PT, R2.reuse, UR6, PT ;  /* 0x0000000602007c0c */ /* 0x040fe4000bf86270 */
[----:B------:R-:W-:Y:S02]  /*0180*/  LEA R3, R2, R9, 0xc ;  /* 0x0000000902037211 */ /* 0x000fe400078e60ff */
[----:B------:R-:W-:Y:S02]  /*0190*/  LEA R4, R11, UR4, 0x2 ;  /* 0x000000040b047c11 */ /* 0x000fe4000f8e10ff */
[----:B------:R-:W-:Y:S01]  /*01a0*/  LEA R2, R9, UR4, 0x2 ;  /* 0x0000000409027c11 */ /* 0x000fe2000f8e10ff */
[----:B------:R-:W-:-:S06]  /*01b0*/  ULDC.64 UR4, c[0x0][0x208] ;  /* 0x0000820000047ab9 */ /* 0x000fcc0000000a00 */
.L_x_0:
[----:B------:R-:W1:Y:S01]  /*01c0*/  LDC.64 R26, c[0x0][0x210] ;  /* 0x00008400ff1a7b82 */ /* 0x000e620000000a00 */
[----:B------:R-:W-:Y:S02]  /*01d0*/  IADD3 R0, P0, R0, 0x40, RZ ;  /* 0x0000004000007810 */ /* 0x000fe40007f1e0ff */
[----:B------:R-:W-:Y:S02]  /*01e0*/  CS2R R8, SRZ ;  /* 0x0000000000087805 */ /* 0x000fe4000001ff00 */
[----:B------:R-:W-:Y:S02]  /*01f0*/  CS2R R10, SRZ ;  /* 0x00000000000a7805 */ /* 0x000fe4000001ff00 */
[----:B------:R-:W-:Y:S01]  /*0200*/  LOP3.LUT R19, R3, R0, RZ, 0xfc, !PT ;  /* 0x0000000003137212 */ /* 0x000fe200078efcff */
[----:B------:R-:W2:Y:S08]  /*0210*/  LDC.64 R28, c[0x0][0x218] ;  /* 0x00008600ff1c7b82 */ /* 0x000eb00000000a00 */
[----:B------:R-:W3:Y:S01]  /*0220*/  LDC.64 R16, c[0x0][0x220] ;  /* 0x00008800ff107b82 */ /* 0x000ee20000000a00 */
[----:B-1----:R-:W-:-:S07]  /*0230*/  IMAD.WIDE R26, R19, 0x2, R26 ;  /* 0x00000002131a7825 */ /* 0x002fce00078e021a */
[----:B------:R-:W1:Y:S01]  /*0240*/  LDC.64 R20, c[0x0][0x230] ;  /* 0x00008c00ff147b82 */ /* 0x000e620000000a00 */
[----:B------:R3:W4:Y:S01]  /*0250*/  @!P4 LDG.E.EL.64 R8, desc[UR4][R26.64] ;  /* 0x000000041a08c981 */ /* 0x000722000c2e1b00 */
[----:B--2---:R-:W-:-:S05]  /*0260*/  IMAD.WIDE R28, R19, 0x2, R28 ;  /* 0x00000002131c7825 */ /* 0x004fca00078e021c */
[----:B------:R4:W2:Y:S01]  /*0270*/  @!P4 LDG.E.EL.64 R10, desc[UR4][R28.64] ;  /* 0x000000041c0ac981 */ /* 0x0008a2000c2e1b00 */
[----:B---3--:R-:W-:Y:S01]  /*0280*/  IMAD.WIDE R26, R19, 0x2, R16 ;  /* 0x00000002131a7825 */ /* 0x008fe200078e0210 */
[----:B------:R-:W-:-:S06]  /*0290*/  CS2R R16, SRZ ;  /* 0x0000000000107805 */ /* 0x000fcc000001ff00 */
[----:B------:R3:W5:Y:S01]  /*02a0*/  @!P4 LDG.E.EL.64 R16, desc[UR4][R26.64] ;  /* 0x000000041a10c981 */ /* 0x000762000c2e1b00 */
[----:B-1----:R-:W-:Y:S01]  /*02b0*/  IMAD.WIDE R20, R19, 0x2, R20 ;  /* 0x0000000213147825 */ /* 0x002fe200078e0214 */
[----:B------:R-:W-:-:S06]  /*02c0*/  CS2R R18, SRZ ;  /* 0x0000000000127805 */ /* 0x000fcc000001ff00 */
[----:B------:R1:W5:Y:S01]  /*02d0*/  @!P4 LDG.E.EL.64 R18, desc[UR4][R20.64] ;  /* 0x000000041412c981 */ /* 0x000362000c2e1b00 */
[----:B----4-:R-:W-:Y:S02]  /*02e0*/  HADD2.F32 R28, -RZ, R9.H1_H1 ;  /* 0x30000009ff1c7230 */ /* 0x010fe40000004100 */
[----:B--2---:R-:W-:Y:S02]  /*02f0*/  HADD2.F32 R29, -RZ, R11.H1_H1 ;  /* 0x3000000bff1d7230 */ /* 0x004fe40000004100 */
[----:B---3--:R-:W-:-:S03]  /*0300*/  HADD2.F32 R26, -RZ, R10.H1_H1 ;  /* 0x3000000aff1a7230 */ /* 0x008fc60000004100 */
[----:B------:R-:W-:Y:S01]  /*0310*/  FADD R28, R28, R29 ;  /* 0x0000001d1c1c7221 */ /* 0x000fe20000000000 */
[----:B------:R-:W-:Y:S02]  /*0320*/  HADD2.F32 R29, -RZ, R9.H0_H0 ;  /* 0x20000009ff1d7230 */ /* 0x000fe40000004100 */
[----:B------:R-:W-:-:S05]  /*0330*/  HADD2.F32 R9, -RZ, R8.H1_H1 ;  /* 0x30000008ff097230 */ /* 0x000fca0000004100 */
[----:B------:R-:W-:Y:S02]  /*0340*/  FADD R9, R9, R26 ;  /* 0x0000001a09097221 */ /* 0x000fe40000000000 */
[----:B------:R2:W3:Y:S01]  /*0350*/  LDG.E.EL.U16 R26, desc[UR4][R24.64] ;  /* 0x00000004181a7981 */ /* 0x0004e2000c2e1500 */
[----:B------:R-:W-:Y:S02]  /*0360*/  HADD2.F32 R11, -RZ, R11.H0_H0 ;  /* 0x2000000bff0b7230 */ /* 0x000fe40000004100 */
[----:B-1----:R-:W-:Y:S02]  /*0370*/  HADD2.F32 R20, -RZ, R8.H0_H0 ;  /* 0x20000008ff147230 */ /* 0x002fe40000004100 */
[----:B------:R-:W-:Y:S02]  /*0380*/  HADD2.F32 R21, -RZ, R10.H0_H0 ;  /* 0x2000000aff157230 */ /* 0x000fe40000004100 */
[----:B------:R-:W-:Y:S01]  /*0390*/  FADD R11, R29, R11 ;  /* 0x0000000b1d0b7221 */ /* 0x000fe20000000000 */
[----:B-----5:R-:W-:-:S02]  /*03a0*/  HADD2.F32 R8, -RZ, R17.H0_H0 ;  /* 0x20000011ff087230 */ /* 0x020fc40000004100 */
[----:B------:R-:W-:-:S03]  /*03b0*/  FADD R20, R20, R21 ;  /* 0x0000001514147221 */ /* 0x000fc60000000000 */
[----:B------:R-:W-:Y:S01]  /*03c0*/  FADD R21, R8, R11 ;  /* 0x0000000b08157221 */ /* 0x000fe20000000000 */
[----:B------:R-:W-:Y:S01]  /*03d0*/  HADD2.F32 R8, -RZ, R16.H1_H1 ;  /* 0x30000010ff087230 */ /* 0x000fe20000004100 */
[----:B------:R-:W-:Y:S01]  /*03e0*/  IADD3.X R23, RZ, R23, RZ, P0, !PT ;  /* 0x00000017ff177210 */ /* 0x000fe200007fe4ff */
[----:B------:R-:W-:Y:S01]  /*03f0*/  HADD2.F32 R17, -RZ, R17.H1_H1 ;  /* 0x30000011ff117230 */ /* 0x000fe20000004100 */
[----:B------:R-:W-:Y:S01]  /*0400*/  BAR.SYNC.DEFER_BLOCKING 0x0 ;  /* 0x0000000000007b1d */ /* 0x000fe20000010000 */
[----:B------:R-:W-:-:S03]  /*0410*/  ISETP.GE.U32.AND P0, PT, R0, 0xfc0, PT ;  /* 0x00000fc00000780c */ /* 0x000fc60003f06070 */
[----:B------:R-:W-:Y:S01]  /*0420*/  FADD R28, R17, R28 ;  /* 0x0000001c111c7221 */ /* 0x000fe20000000000 */
[----:B------:R-:W-:Y:S01]  /*0430*/  ISETP.GE.U32.AND.EX P0, PT, R23, RZ, PT, P0 ;  /* 0x000000ff1700720c */ /* 0x000fe20003f06100 */
[----:B------:R-:W-:Y:S01]  /*0440*/  HADD2.F32 R17, -RZ, R16.H0_H0 ;  /* 0x20000010ff117230 */ /* 0x000fe20000004100 */
[----:B--2---:R-:W-:-:S04]  /*0450*/  IADD3 R24, P1, R24, 0x80, RZ ;  /* 0x0000008018187810 */ /* 0x004fc80007f3e0ff */
[----:B------:R-:W-:Y:S01]  /*0460*/  FADD R17, R17, R20 ;  /* 0x0000001411117221 */ /* 0x000fe20000000000 */
[----:B------:R-:W-:Y:S02]  /*0470*/  HADD2.F32 R20, -RZ, R18.H1_H1 ;  /* 0x30000012ff147230 */ /* 0x000fe40000004100 */
[----:B------:R-:W-:Y:S02]  /*0480*/  IMAD.X R25, RZ, RZ, R25, P1 ;  /* 0x000000ffff197224 */ /* 0x000fe400008e0619 */
[----:B---3--:R-:W-:-:S05]  /*0490*/  HADD2.F32 R27, -RZ, R26.H0_H0 ;  /* 0x2000001aff1b7230 */ /* 0x008fca0000004100 */
[----:B------:R-:W-:Y:S01]  /*04a0*/  STS [R4], R27 ;  /* 0x0000001b04007388 */ /* 0x000fe20000000800 */
[----:B------:R-:W-:Y:S01]  /*04b0*/  FADD R26, R8, R9 ;  /* 0x00000009081a7221 */ /* 0x000fe20000000000 */
[----:B------:R-:W-:Y:S06]  /*04c0*/  BAR.SYNC.DEFER_BLOCKING 0x0 ;  /* 0x0000000000007b1d */ /* 0x000fec0000010000 */
[----:B------:R-:W1:Y:S02]  /*04d0*/  LDS.128 R8, [R2] ;  /* 0x0000000002087984 */ /* 0x000e640000000c00 */
[----:B-1----:R-:W-:Y:S01]  /*04e0*/  FMUL R21, R21, R10 ;  /* 0x0000000a15157220 */ /* 0x002fe20000400000 */
[----:B------:R-:W-:Y:S01]  /*04f0*/  FMUL R26, R26, R9 ;  /* 0x000000091a1a7220 */ /* 0x000fe20000400000 */
[----:B------:R-:W-:-:S02]  /*0500*/  HADD2.F32 R10, -RZ, R19.H1_H1 ;  /* 0x30000013ff0a7230 */ /* 0x000fc40000004100 */
[----:B------:R-:W-:Y:S01]  /*0510*/  FMUL R16, R28, R11 ;  /* 0x0000000b1c107220 */ /* 0x000fe20000400000 */
[----:B------:R-:W-:Y:S02]  /*0520*/  HADD2.F32 R19, -RZ, R19.H0_H0 ;  /* 0x20000013ff137230 */ /* 0x000fe40000004100 */
[----:B------:R-:W-:Y:S01]  /*0530*/  FMUL R8, R17, R8 ;  /* 0x0000000811087220 */ /* 0x000fe20000400000 */
[----:B------:R-:W-:Y:S02]  /*0540*/  HADD2.F32 R9, -RZ, R18.H0_H0 ;  /* 0x20000012ff097230 */ /* 0x000fe40000004100 */
[----:B------:R-:W-:Y:S01]  /*0550*/  @!P4 FFMA R15, R10, R16, R15 ;  /* 0x000000100a0fc223 */ /* 0x000fe2000000000f */
[----:B------:R-:W-:Y:S01]  /*0560*/  @!P4 FFMA R13, R20, R26, R13 ;  /* 0x0000001a140dc223 */ /* 0x000fe2000000000d */
[----:B------:R-:W-:Y:S01]  /*0570*/  @!P4 FFMA R14, R19, R21, R14 ;  /* 0x00000015130ec223 */ /* 0x000fe2000000000e */
[----:B------:R-:W-:Y:S01]  /*0580*/  @!P4 FFMA R12, R9, R8, R12 ;  /* 0x00000008090cc223 */ /* 0x000fe2000000000c */
[----:B------:R-:W-:Y:S06]  /*0590*/  @!P0 BRA `(.L_x_0) ;  /* 0xfffffffc00088947 */ /* 0x000fec000383ffff */
[----:B------:R-:W1:Y:S01]  /*05a0*/  LDC.64 R20, c[0x0][0x238] ;  /* 0x00008e00ff147b82 */ /* 0x000e620000000a00 */
[----:B------:R-:W2:Y:S01]  /*05b0*/  S2R R0, SR_TID.X ;  /* 0x0000000000007919 */ /* 0x000ea20000002100 */
[----:B------:R-:W-:Y:S01]  /*05c0*/  ULDC UR6, c[0x0][0x258] ;  /* 0x0000960000067ab9 */ /* 0x000fe20000000800 */
[----:B------:R-:W-:Y:S02]  /*05d0*/  IADD3 R28, R7, 0x1, RZ ;  /* 0x00000001071c7810 */ /* 0x000fe40007ffe0ff */
[----:B------:R-:W-:Y:S02]  /*05e0*/  CS2R R18, SRZ ;  /* 0x0000000000127805 */ /* 0x000fe4000001ff00 */
[----:B------:R-:W-:Y:S02]  /*05f0*/  ISETP.GE.AND P0, PT, R7, UR6, PT ;  /* 0x0000000607007c0c */ /* 0x000fe4000bf06270 */
[----:B------:R-:W-:Y:S02]  /*0600*/  CS2R R16, SRZ ;  /* 0x0000000000107805 */ /* 0x000fe4000001ff00 */
[----:B------:R-:W-:Y:S01]  /*0610*/  ISETP.GE.AND P1, PT, R28, UR6, PT ;  /* 0x000000061c007c0c */ /* 0x000fe2000bf26270 */
[----:B------:R-:W3:Y:S01]  /*0620*/  LDC.64 R24, c[0x0][0x248] ;  /* 0x00009200ff187b82 */ /* 0x000ee20000000a00 */
[----:B------:R-:W-:-:S02]  /*0630*/  IADD3 R23, R7, 0x3, RZ ;  /* 0x0000000307177810 */ /* 0x000fc40007ffe0ff */
[----:B------:R-:W-:Y:S02]  /*0640*/  CS2R R10, SRZ ;  /* 0x00000000000a7805 */ /* 0x000fe4000001ff00 */
[----:B------:R-:W-:Y:S02]  /*0650*/  ISETP.GE.AND P2, PT, R22, UR6, PT ;  /* 0x0000000616007c0c */ /* 0x000fe4000bf46270 */
[----:B------:R-:W-:Y:S01]  /*0660*/  ISETP.GE.AND P3, PT, R23, UR6, PT ;  /* 0x0000000617007c0c */ /* 0x000fe2000bf66270 */
[----:B-1----:R-:W-:-:S05]  /*0670*/  IMAD.WIDE R26, R7, 0x8, R20 ;  /* 0x00000008071a7825 */ /* 0x002fca00078e0214 */
[----:B------:R-:W4:Y:S01]  /*0680*/  @!P0 LDG.E.EL.64 R18, desc[UR4][R26.64] ;  /* 0x000000041a128981 */ /* 0x000f22000c2e1b00 */
[----:B------:R-:W-:-:S03]  /*0690*/  CS2R R8, SRZ ;  /* 0x0000000000087805 */ /* 0x000fc6000001ff00 */
[----:B------:R-:W5:Y:S01]  /*06a0*/  @!P1 LDG.E.EL.64 R16, desc[UR4][R26.64+0x8] ;  /* 0x000008041a109981 */ /* 0x000f62000c2e1b00 */
[----:B--2---:R-:W-:-:S03]  /*06b0*/  SHF.R.U32.HI R0, RZ, 0x4, R0 ;  /* 0x00000004ff007819 */ /* 0x004fc60000011600 */
[----:B------:R-:W2:Y:S01]  /*06c0*/  @!P2 LDG.E.EL.64 R10, desc[UR4][R26.64+0x10] ;  /* 0x000010041a0aa981 */ /* 0x000ea2000c2e1b00 */
[----:B------:R-:W-:-:S03]  /*06d0*/  SGXT.U32 R0, R0, 0x2 ;  /* 0x000000020000781a */ /* 0x000fc60000000000 */
[----:B------:R1:W2:Y:S01]  /*06e0*/  @!P3 LDG.E.EL.64 R8, desc[UR4][R26.64+0x18] ;  /* 0x000018041a08b981 */ /* 0x0002a2000c2e1b00 */
[----:B------:R-:W-:Y:S01]  /*06f0*/  LOP3.LUT R29, R0, R7, RZ, 0xfc, !PT ;  /* 0x00000007001d7212 */ /* 0x000fe200078efcff */
[----:B------:R-:W-:-:S04]  /*0700*/  IMAD.MOV.U32 R0, RZ, RZ, RZ ;  /* 0x000000ffff007224 */ /* 0x000fc800078e00ff */
[----:B------:R-:W-:Y:S01]  /*0710*/  IMAD.WIDE R20, R29, 0x8, R20 ;  /* 0x000000081d147825 */ /* 0x000fe200078e0214 */
[----:B-1----:R-:W-:-:S03]  /*0720*/  CS2R R26, SRZ ;  /* 0x00000000001a7805 */ /* 0x002fc6000001ff00 */
[----:B---3--:R-:W-:-:S03]  /*0730*/  IMAD.WIDE R24, R29, 0x4, R24 ;  /* 0x000000041d187825 */ /* 0x008fc600078e0218 */
[----:B------:R-:W3:Y:S04]  /*0740*/  @!P4 LDG.E.EL.64 R26, desc[UR4][R20.64] ;  /* 0x00000004141ac981 */ /* 0x000ee8000c2e1b00 */
[----:B------:R1:W3:Y:S01]  /*0750*/  @!P4 LDG.E.EL R0, desc[UR4][R24.64] ;  /* 0x000000041800c981 */ /* 0x0002e2000c2e1900 */
[----:B------:R-:W-:-:S04]  /*0760*/  FADD R13, R12, R13 ;  /* 0x0000000d0c0d7221 */ /* 0x000fc80000000000 */
[----:B------:R-:W-:-:S04]  /*0770*/  FADD R14, R14, R13 ;  /* 0x0000000d0e0e7221 */ /* 0x000fc80000000000 */
[----:B------:R-:W-:-:S05]  /*0780*/  FADD R15, R15, R14 ;  /* 0x0000000e0f0f7221 */ /* 0x000fca0000000000 */
[----:B------:R-:W1:Y:S02]  /*0790*/  SHFL.BFLY PT, R12, R15, 0x8, 0x1f ;  /* 0x0d001f000f0c7f89 */ /* 0x000e6400000e0000 */
[----:B01----:R-:W-:-:S05]  /*07a0*/  FADD R12, R15, R12 ;  /* 0x0000000c0f0c7221 */ /* 0x003fca0000000000 */
[----:B------:R-:W0:Y:S02]  /*07b0*/  SHFL.BFLY PT, R13, R12, 0x4, 0x1f ;  /* 0x0c801f000c0d7f89 */ /* 0x000e2400000e0000 */
[----:B0-----:R-:W-:-:S05]  /*07c0*/  FADD R29, R12, R13 ;  /* 0x0000000d0c1d7221 */ /* 0x001fca0000000000 */
[----:B------:R-:W0:Y:S01]  /*07d0*/  SHFL.BFLY PT, R14, R29, 0x2, 0x1f ;  /* 0x0c401f001d0e7f89 */ /* 0x000e2200000e0000 */
[----:B------:R-:W1:Y:S01]  /*07e0*/  S2R R12, SR_TID.X ;  /* 0x00000000000c7919 */ /* 0x000e620000002100 */
[----:B0-----:R-:W-:-:S05]  /*07f0*/  FADD R13, R29, R14 ;  /* 0x0000000e1d0d7221 */ /* 0x001fca0000000000 */
[----:B------:R-:W0:Y:S02]  /*0800*/  SHFL.BFLY PT, R14, R13, 0x1, 0x1f ;  /* 0x0c201f000d0e7f89 */ /* 0x000e2400000e0000 */
[----:B0-----:R-:W-:Y:S01]  /*0810*/  FADD R14, R13, R14 ;  /* 0x0000000e0d0e7221 */ /* 0x001fe20000000000 */
[----:B-1----:R-:W-:-:S03]  /*0820*/  SHF.L.U32 R12, R12, 0x2, RZ ;  /* 0x000000020c0c7819 */ /* 0x002fc600000006ff */
[----:B------:R-:W-:Y:S01]  /*0830*/  FMUL R14, R14, -0.5 ;  /* 0xbf0000000e0e7820 */ /* 0x000fe20000400000 */
[----:B------:R-:W-:Y:S02]  /*0840*/  MOV R24, RZ ;  /* 0x000000ff00187202 */ /* 0x000fe40000000f00 */
[----:B----4-:R-:W-:Y:S02]  /*0850*/  IADD3 R21, P1, R18, 0x1f500, RZ ;  /* 0x0001f50012157810 */ /* 0x010fe40007f3e0ff */
[----:B------:R-:W-:Y:S02]  /*0860*/  ISETP.GE.AND P0, PT, R19, RZ, PT ;  /* 0x000000ff1300720c */ /* 0x000fe40003f06270 */
[----:B------:R-:W-:Y:S02]  /*0870*/  IADD3.X R25, RZ, R19, RZ, P1, !PT ;  /* 0x00000013ff197210 */ /* 0x000fe40000ffe4ff */
[----:B------:R-:W-:Y:S02]  /*0880*/  SEL R18, R21, R18, !P0 ;  /* 0x0000001215127207 */ /* 0x000fe40004000000 */
[----:B------:R-:W-:-:S02]  /*0890*/  SEL R19, R25, R19, !P0 ;  /* 0x0000001319137207 */ /* 0x000fc40004000000 */
[----:B------:R-:W-:Y:S02]  /*08a0*/  ISETP.GT.U32.AND P1, PT, R18, 0x1f4ff, PT ;  /* 0x0001f4ff1200780c */ /* 0x000fe40003f24070 */
[----:B-----5:R-:W-:Y:S02]  /*08b0*/  IADD3 R15, P2, R16, 0x1f500, RZ ;  /* 0x0001f500100f7810 */ /* 0x020fe40007f5e0ff */
[----:B------:R-:W-:Y:S02]  /*08c0*/  ISETP.GE.AND P0, PT, R17, RZ, PT ;  /* 0x000000ff1100720c */ /* 0x000fe40003f06270 */
[----:B------:R-:W-:Y:S02]  /*08d0*/  ISETP.GT.U32.AND.EX P1, PT, R19, RZ, PT, P1 ;  /* 0x000000ff1300720c */ /* 0x000fe40003f24110 */
[----:B------:R-:W-:Y:S02]  /*08e0*/  IADD3.X R21, RZ, R17, RZ, P2, !PT ;  /* 0x00000011ff157210 */ /* 0x000fe400017fe4ff */
[----:B------:R-:W-:-:S02]  /*08f0*/  SEL R15, R15, R16, !P0 ;  /* 0x000000100f0f7207 */ /* 0x000fc40004000000 */
[----:B------:R-:W-:Y:S02]  /*0900*/  ISETP.LT.AND P1, PT, R7, UR6, P1 ;  /* 0x0000000607007c0c */ /* 0x000fe40008f21270 */
[----:B--2---:R-:W-:Y:S02]  /*0910*/  IADD3 R7, P5, R10, 0x1f500, RZ ;  /* 0x0001f5000a077810 */ /* 0x004fe40007fbe0ff */
[----:B------:R-:W-:Y:S02]  /*0920*/  SEL R16, R21, R17, !P0 ;  /* 0x0000001115107207 */ /* 0x000fe40004000000 */
[----:B------:R-:W-:Y:S02]  /*0930*/  ISETP.GT.U32.AND P2, PT, R15, 0x1f4ff, PT ;  /* 0x0001f4ff0f00780c */ /* 0x000fe40003f44070 */
[----:B------:R-:W-:Y:S02]  /*0940*/  ISETP.GE.AND P0, PT, R11, RZ, PT ;  /* 0x000000ff0b00720c */ /* 0x000fe40003f06270 */
[----:B------:R-:W-:-:S02]  /*0950*/  IADD3 RZ, P6, R8, 0x1f500, RZ ;  /* 0x0001f50008ff7810 */ /* 0x000fc40007fde0ff */
[----:B------:R-:W-:Y:S02]  /*0960*/  ISETP.GE.AND P3, PT, R9, RZ, PT ;  /* 0x000000ff0900720c */ /* 0x000fe40003f66270 */
[----:B------:R-:W-:Y:S01]  /*0970*/  IADD3 R15, R8, 0x1f500, RZ ;  /* 0x0001f500080f7810 */ /* 0x000fe20007ffe0ff */
[----:B------:R-:W-:Y:S01]  /*0980*/  IMAD.X R13, RZ, RZ, R11, P5 ;  /* 0x000000ffff0d7224 */ /* 0x000fe200028e060b */
[----:B------:R-:W-:Y:S02]  /*0990*/  SEL R10, R7, R10, !P0 ;  /* 0x0000000a070a7207 */ /* 0x000fe40004000000 */
[----:B------:R-:W-:Y:S02]  /*09a0*/  IADD3.X R17, RZ, R9, RZ, P6, !PT ;  /* 0x00000009ff117210 */ /* 0x000fe400037fe4ff */
[----:B------:R-:W-:Y:S02]  /*09b0*/  SEL R7, R15, R8, !P3 ;  /* 0x000000080f077207 */ /* 0x000fe40005800000 */
[----:B------:R-:W-:-:S02]  /*09c0*/  SEL R11, R13, R11, !P0 ;  /* 0x0000000b0d0b7207 */ /* 0x000fc40004000000 */
[----:B------:R-:W-:Y:S02]  /*09d0*/  SEL R8, R17, R9, !P3 ;  /* 0x0000000911087207 */ /* 0x000fe40005800000 */
[----:B------:R-:W-:Y:S02]  /*09e0*/  ISETP.GT.U32.AND P0, PT, R10, 0x1f4ff, PT ;  /* 0x0001f4ff0a00780c */ /* 0x000fe40003f04070 */
[----:B------:R-:W-:Y:S02]  /*09f0*/  ISETP.GT.U32.AND P3, PT, R7, 0x1f4ff, PT ;  /* 0x0001f4ff0700780c */ /* 0x000fe40003f64070 */
[----:B---3--:R-:W-:Y:S02]  /*0a00*/  SHF.L.U32 R9, R26, 0xc, RZ ;  /* 0x0000000c1a097819 */ /* 0x008fe400000006ff */
[----:B------:R-:W-:Y:S02]  /*0a10*/  ISETP.GT.U32.AND.EX P0, PT, R11, RZ, PT, P0 ;  /* 0x000000ff0b00720c */ /* 0x000fe40003f04100 */
[----:B------:R-:W-:-:S02]  /*0a20*/  ISETP.GT.U32.AND.EX P3, PT, R8, RZ, PT, P3 ;  /* 0x000000ff0800720c */ /* 0x000fc40003f64130 */
[----:B------:R-:W-:Y:S02]  /*0a30*/  ISETP.GE.AND P5, PT, R27, RZ, PT ;  /* 0x000000ff1b00720c */ /* 0x000fe40003fa6270 */
[----:B------:R-:W-:Y:S01]  /*0a40*/  IADD3 R8, P6, R9, 0x1f500000, RZ ;  /* 0x1f50000009087810 */ /* 0x000fe20007fde0ff */
[-C--:B------:R-:W-:Y:S01]  /*0a50*/  FMUL R7, R0, R0.reuse ;  /* 0x0000000000077220 */ /* 0x080fe20000400000 */
[----:B------:R-:W-:Y:S02]  /*0a60*/  ISETP.GT.U32.AND.EX P2, PT, R16, RZ, PT, P2 ;  /* 0x000000ff1000720c */ /* 0x000fe40003f44120 */
[----:B------:R-:W-:Y:S02]  /*0a70*/  ISETP.LT.AND P0, PT, R22, UR6, P0 ;  /* 0x0000000616007c0c */ /* 0x000fe40008701270 */
[----:B------:R-:W-:Y:S02]  /*0a80*/  SEL R22, R8, R9, !P5 ;  /* 0x0000000908167207 */ /* 0x000fe40006800000 */
[----:B------:R-:W-:Y:S01]  /*0a90*/  SHF.L.U64.HI R9, R26, 0xc, R27 ;  /* 0x0000000c1a097819 */ /* 0x000fe2000001021b */
[----:B------:R-:W-:Y:S01]  /*0aa0*/  FMUL R7, R7, R0 ;  /* 0x0000000007077220 */ /* 0x000fe20000400000 */
[----:B------:R-:W-:-:S02]  /*0ab0*/  ISETP.LT.AND P2, PT, R28, UR6, P2 ;  /* 0x000000061c007c0c */ /* 0x000fc40009741270 */
[----:B------:R-:W-:Y:S01]  /*0ac0*/  ISETP.LT.AND P3, PT, R23, UR6, P3 ;  /* 0x0000000617007c0c */ /* 0x000fe20009f61270 */
[----:B------:R-:W-:Y:S01]  /*0ad0*/  IMAD.X R8, RZ, RZ, R9, P6 ;  /* 0x000000ffff087224 */ /* 0x000fe200030e0609 */
[----:B------:R-:W-:Y:S01]  /*0ae0*/  PLOP3.LUT P1, PT, P1, P2, PT, 0xa8, 0x0 ;  /* 0x000000000000781c */ /* 0x000fe20000f25570 */
[----:B------:R-:W-:Y:S01]  /*0af0*/  FMUL R14, R14, R7 ;  /* 0x000000070e0e7220 */ /* 0x000fe20000400000 */
[----:B------:R-:W-:Y:S01]  /*0b00*/  LOP3.LUT R11, R12, 0x3c, RZ, 0xc0, !PT ;  /* 0x0000003c0c0b7812 */ /* 0x000fe200078ec0ff */
[----:B------:R-:W-:Y:S01]  /*0b10*/  HFMA2.MMA R23, -RZ, RZ, 0, 0 ;  /* 0x00000000ff177435 */ /* 0x000fe200000001ff */
[----:B------:R-:W-:Y:S01]  /*0b20*/  PLOP3.LUT P0, PT, P1, P0, P3, 0xfe, 0x0 ;  /* 0x000000000000781c */ /* 0x000fe20000f01f36 */
[----:B------:R-:W-:Y:S01]  /*0b30*/  FMUL R25, R14, 0.000244140625 ;  /* 0x398000000e197820 */ /* 0x000fe20000400000 */
[----:B------:R-:W-:Y:S01]  /*0b40*/  SEL R7, R8, R9, !P5 ;  /* 0x0000000908077207 */ /* 0x000fe20006800000 */
[----:B------:R-:W-:Y:S01]  /*0b50*/  ULDC.64 UR6, c[0x0][0x250] ;  /* 0x0000940000067ab9 */ /* 0x000fe20000000a00 */
[----:B------:R-:W-:-:S09]  /*0b60*/  LOP3.LUT R22, R22, R11, RZ, 0xfc, !PT ;  /* 0x0000000b16167212 */ /* 0x000fd200078efcff */
.L_x_4:
[----:B0-----:R-:W0:Y:S01]  /*0b70*/  LDC.64 R18, c[0x0][0x240] ;  /* 0x00009000ff127b82 */ /* 0x001e220000000a00 */
[----:B------:R-:W-:Y:S02]  /*0b80*/  LOP3.LUT R21, R3, R23, RZ, 0xfc, !PT ;  /* 0x0000001703157212 */ /* 0x000fe400078efcff */
[----:B------:R-:W-:-:S05]  /*0b90*/  CS2R R12, SRZ ;  /* 0x00000000000c7805 */ /* 0x000fca000001ff00 */
[----:B------:R-:W1:Y:S08]  /*0ba0*/  LDC.64 R16, c[0x0][0x210] ;  /* 0x00008400ff107b82 */ /* 0x000e700000000a00 */
[----:B------:R-:W2:Y:S08]  /*0bb0*/  LDC.64 R28, c[0x0][0x218] ;  /* 0x00008600ff1c7b82 */ /* 0x000eb00000000a00 */
[----:B------:R-:W3:Y:S01]  /*0bc0*/  LDC.64 R10, c[0x0][0x220] ;  /* 0x00008800ff0a7b82 */ /* 0x000ee20000000a00 */
[----:B0-----:R-:W-:-:S07]  /*0bd0*/  IMAD.WIDE R18, R21, 0x2, R18 ;  /* 0x0000000215127825 */ /* 0x001fce00078e0212 */
[----:B------:R-:W0:Y:S01]  /*0be0*/  LDC.64 R8, c[0x0][0x230] ;  /* 0x00008c00ff087b82 */ /* 0x000e220000000a00 */
[C---:B-1----:R-:W-:Y:S01]  /*0bf0*/  IMAD.WIDE R16, R21.reuse, 0x2, R16 ;  /* 0x0000000215107825 */ /* 0x042fe200078e0210 */
[----:B------:R-:W-:Y:S01]  /*0c00*/  CS2R R14, SRZ ;  /* 0x00000000000e7805 */ /* 0x000fe2000001ff00 */
[----:B------:R-:W5:Y:S02]  /*0c10*/  @!P4 LDG.E.EF.64 R12, desc[UR4][R18.64] ;  /* 0x00000004120cc981 */ /* 0x000f64000c0e1b00 */
[----:B--2---:R-:W-:-:S03]  /*0c20*/  IMAD.WIDE R28, R21, 0x2, R28 ;  /* 0x00000002151c7825 */ /* 0x004fc600078e021c */
[----:B------:R1:W5:Y:S01]  /*0c30*/  @!P4 LDG.E.EF.64 R14, desc[UR4][R16.64] ;  /* 0x00000004100ec981 */ /* 0x000362000c0e1b00 */
[----:B---3--:R-:W-:-:S04]  /*0c40*/  IMAD.WIDE R10, R21, 0x2, R10 ;  /* 0x00000002150a7825 */ /* 0x008fc800078e020a */
[----:B0-----:R-:W-:Y:S01]  /*0c50*/  IMAD.WIDE R8, R21, 0x2, R8 ;  /* 0x0000000215087825 */ /* 0x001fe200078e0208 */
[----:B------:R-:W-:Y:S02]  /*0c60*/  CS2R R20, SRZ ;  /* 0x0000000000147805 */ /* 0x000fe4000001ff00 */
[----:B-1----:R-:W-:-:S04]  /*0c70*/  CS2R R16, SRZ ;  /* 0x0000000000107805 */ /* 0x002fc8000001ff00 */
[----:B------:R0:W5:Y:S01]  /*0c80*/  @!P4 LDG.E.EF.64 R20, desc[UR4][R8.64] ;  /* 0x000000040814c981 */ /* 0x000162000c0e1b00 */
[----:B------:R-:W-:-:S03]  /*0c90*/  CS2R R18, SRZ ;  /* 0x0000000000127805 */ /* 0x000fc6000001ff00 */
[----:B------:R1:W5:Y:S04]  /*0ca0*/  @!P4 LDG.E.EF.64 R16, desc[UR4][R28.64] ;  /* 0x000000041c10c981 */ /* 0x000368000c0e1b00 */
[----:B------:R2:W5:Y:S01]  /*0cb0*/  @!P4 LDG.E.EF.64 R18, desc[UR4][R10.64] ;  /* 0x000000040a12c981 */ /* 0x000562000c0e1b00 */
[----:B0-----:R-:W-:Y:S01]  /*0cc0*/  MOV R8, R6 ;  /* 0x0000000600087202 */ /* 0x001fe20000000f00 */
[----:B------:R-:W-:-:S05]  /*0cd0*/  IMAD.MOV.U32 R9, RZ, RZ, R5 ;  /* 0x000000ffff097224 */ /* 0x000fca00078e0005 */
[----:B------:R-:W1:Y:S01]  /*0ce0*/  LDG.E.EL.U16 R8, desc[UR4][R8.64] ;  /* 0x0000000408087981 */ /* 0x000e62000c2e1500 */
[----:B------:R-:W-:Y:S01]  /*0cf0*/  BAR.SYNC.DEFER_BLOCKING 0x0 ;  /* 0x0000000000007b1d */ /* 0x000fe20000010000 */
[----:B-1----:R-:W-:-:S05]  /*0d00*/  HADD2.F32 R29, -RZ, R8.H0_H0 ;  /* 0x20000008ff1d7230 */ /* 0x002fca0000004100 */
[----:B------:R2:W-:Y:S02]  /*0d10*/  STS [R4], R29 ;  /* 0x0000001d04007388 */ /* 0x0005e40000000800 */
[----:B------:R-:W-:Y:S06]  /*0d20*/  BAR.SYNC.DEFER_BLOCKING 0x0 ;  /* 0x0000000000007b1d */ /* 0x000fec0000010000 */
[----:B--2---:R-:W-:Y:S05]  /*0d30*/  @P0 BRA `(.L_x_1) ;  /* 0x0000000400240947 */ /* 0x004fea0003800000 */
[----:B-----5:R-:W-:Y:S01]  /*0d40*/  HADD2.F32 R8, -RZ, R15.H1_H1 ;  /* 0x3000000fff087230 */ /* 0x020fe20000004100 */
[----:B------:R-:W-:Y:S01]  /*0d50*/  ISETP.NE.U32.AND P1, PT, R26, -0x1, PT ;  /* 0xffffffff1a00780c */ /* 0x000fe20003f25070 */
[----:B------:R-:W-:Y:S02]  /*0d60*/  HADD2.F32 R15, -RZ, R15.H0_H0 ;  /* 0x2000000fff0f7230 */ /* 0x000fe40000004100 */
[----:B------:R-:W-:Y:S01]  /*0d70*/  HADD2.F32 R9, -RZ, R17.H1_H1 ;  /* 0x30000011ff097230 */ /* 0x000fe20000004100 */
[----:B------:R-:W-:Y:S01]  /*0d80*/  ISETP.NE.AND.EX P1, PT, R27, -0x1, PT, P1 ;  /* 0xffffffff1b00780c */ /* 0x000fe20003f25310 */
[----:B------:R-:W-:Y:S02]  /*0d90*/  HADD2.F32 R10, -RZ, R17.H0_H0 ;  /* 0x20000011ff0a7230 */ /* 0x000fe40000004100 */
[----:B------:R-:W-:Y:S02]  /*0da0*/  HADD2.F32 R17, -RZ, R21.H1_H1 ;  /* 0x30000015ff117230 */ /* 0x000fe40000004100 */
[----:B------:R-:W-:Y:S01]  /*0db0*/  FADD R8, R8, R9 ;  /* 0x0000000908087221 */ /* 0x000fe20000000000 */
[----:B------:R-:W-:-:S02]  /*0dc0*/  HADD2.F32 R9, -RZ, R19.H1_H1 ;  /* 0x30000013ff097230 */ /* 0x000fc40000004100 */
[----:B------:R-:W-:Y:S01]  /*0dd0*/  FADD R15, R15, R10 ;  /* 0x0000000a0f0f7221 */ /* 0x000fe20000000000 */
[----:B------:R-:W-:Y:S02]  /*0de0*/  HADD2.F32 R10, -RZ, R19.H0_H0 ;  /* 0x20000013ff0a7230 */ /* 0x000fe40000004100 */
[----:B------:R-:W-:Y:S01]  /*0df0*/  FADD R17, R17, R17 ;  /* 0x0000001111117221 */ /* 0x000fe20000000000 */
[----:B------:R-:W-:Y:S02]  /*0e00*/  HADD2.F32 R21, -RZ, R21.H0_H0 ;  /* 0x20000015ff157230 */ /* 0x000fe40000004100 */
[----:B------:R-:W-:Y:S01]  /*0e10*/  FADD R28, R8, R9 ;  /* 0x00000009081c7221 */ /* 0x000fe20000000000 */
[----:B------:R-:W-:Y:S02]  /*0e20*/  FADD R15, R15, R10 ;  /* 0x0000000a0f0f7221 */ /* 0x000fe40000000000 */
[----:B------:R-:W0:Y:S01]  /*0e30*/  LDS.128 R8, [R2] ;  /* 0x0000000002087984 */ /* 0x000e220000000c00 */
[----:B------:R-:W-:Y:S01]  /*0e40*/  FADD R21, R21, R21 ;  /* 0x0000001515157221 */ /* 0x000fe20000000000 */
[----:B0-----:R-:W-:Y:S01]  /*0e50*/  FMUL R11, R28, R11 ;  /* 0x0000000b1c0b7220 */ /* 0x001fe20000400000 */
[----:B------:R-:W-:-:S03]  /*0e60*/  FMUL R15, R10, R15 ;  /* 0x0000000f0a0f7220 */ /* 0x000fc60000400000 */
[----:B------:R-:W-:Y:S01]  /*0e70*/  FMUL R28, R11, R0 ;  /* 0x000000000b1c7220 */ /* 0x000fe20000400000 */
[----:B------:R-:W-:-:S03]  /*0e80*/  HADD2.F32 R11, -RZ, R14.H1_H1 ;  /* 0x3000000eff0b7230 */ /* 0x000fc60000004100 */
[----:B------:R-:W-:Y:S01]  /*0e90*/  FFMA R10, R25, R17, R28 ;  /* 0x00000011190a7223 */ /* 0x000fe2000000001c */
[----:B------:R-:W-:Y:S02]  /*0ea0*/  HADD2.F32 R17, -RZ, R14.H0_H0 ;  /* 0x2000000eff117230 */ /* 0x000fe40000004100 */
[----:B------:R-:W-:Y:S02]  /*0eb0*/  HADD2.F32 R14, -RZ, R16.H1_H1 ;  /* 0x30000010ff0e7230 */ /* 0x000fe40000004100 */
[----:B------:R-:W-:-:S03]  /*0ec0*/  HADD2.F32 R16, -RZ, R16.H0_H0 ;  /* 0x20000010ff107230 */ /* 0x000fc60000004100 */
[----:B------:R-:W-:Y:S01]  /*0ed0*/  FADD R11, R11, R14 ;  /* 0x0000000e0b0b7221 */ /* 0x000fe20000000000 */
[----:B------:R-:W-:Y:S02]  /*0ee0*/  HADD2.F32 R14, -RZ, R18.H1_H1 ;  /* 0x30000012ff0e7230 */ /* 0x000fe40000004100 */
[----:B------:R-:W-:Y:S01]  /*0ef0*/  FADD R16, R17, R16 ;  /* 0x0000001011107221 */ /* 0x000fe20000000000 */
[----:B------:R-:W-:Y:S02]  /*0f00*/  HADD2.F32 R17, -RZ, R18.H0_H0 ;  /* 0x20000012ff117230 */ /* 0x000fe40000004100 */
[----:B------:R-:W-:Y:S01]  /*0f10*/  FADD R14, R11, R14 ;  /* 0x0000000e0b0e7221 */ /* 0x000fe20000000000 */
[----:B------:R-:W-:Y:S02]  /*0f20*/  HADD2.F32 R11, -RZ, R20.H1_H1 ;  /* 0x30000014ff0b7230 */ /* 0x000fe40000004100 */
[----:B------:R-:W-:Y:S01]  /*0f30*/  FADD R17, R16, R17 ;  /* 0x0000001110117221 */ /* 0x000fe20000000000 */
[----:B------:R-:W-:-:S02]  /*0f40*/  HADD2.F32 R20, -RZ, R20.H0_H0 ;  /* 0x20000014ff147230 */ /* 0x000fc40000004100 */
[----:B------:R-:W-:Y:S01]  /*0f50*/  FMUL R9, R9, R14 ;  /* 0x0000000e09097220 */ /* 0x000fe20000400000 */
[----:B------:R-:W-:Y:S01]  /*0f60*/  FMUL R17, R8, R17 ;  /* 0x0000001108117220 */ /* 0x000fe20000400000 */
[----:B------:R-:W-:Y:S02]  /*0f70*/  FADD R11, R11, R11 ;  /* 0x0000000b0b0b7221 */ /* 0x000fe40000000000 */
[-C--:B------:R-:W-:Y:S01]  /*0f80*/  FMUL R14, R9, R0.reuse ;  /* 0x00000000090e7220 */ /* 0x080fe20000400000 */
[-C--:B------:R-:W-:Y:S01]  /*0f90*/  FMUL R8, R15, R0.reuse ;  /* 0x000000000f087220 */ /* 0x080fe20000400000 */
[----:B------:R-:W-:Y:S01]  /*0fa0*/  FADD R15, R20, R20 ;  /* 0x00000014140f7221 */ /* 0x000fe20000000000 */
[----:B------:R-:W-:Y:S01]  /*0fb0*/  FMUL R16, R17, R0 ;  /* 0x0000000011107220 */ /* 0x000fe20000400000 */
[C---:B------:R-:W-:Y:S01]  /*0fc0*/  FFMA R11, R25.reuse, R11, R14 ;  /* 0x0000000b190b7223 */ /* 0x040fe2000000000e */
[----:B------:R-:W-:Y:S02]  /*0fd0*/  HADD2.F32 R9, -RZ, R13.H1_H1 ;  /* 0x3000000dff097230 */ /* 0x000fe40000004100 */
[----:B------:R-:W-:Y:S01]  /*0fe0*/  FFMA R8, R25, R21, R8 ;  /* 0x0000001519087223 */ /* 0x000fe20000000008 */
[----:B------:R-:W-:-:S02]  /*0ff0*/  HADD2.F32 R13, -RZ, R13.H0_H0 ;  /* 0x2000000dff0d7230 */ /* 0x000fc40000004100 */
[----:B------:R-:W-:Y:S01]  /*1000*/  FFMA R15, R25, R15, R16 ;  /* 0x0000000f190f7223 */ /* 0x000fe20000000010 */
[----:B------:R-:W-:Y:S02]  /*1010*/  HADD2.F32 R14, -RZ, R12.H1_H1 ;  /* 0x3000000cff0e7230 */ /* 0x000fe40000004100 */
[----:B------:R-:W-:Y:S01]  /*1020*/  FADD R9, R10, R9 ;  /* 0x000000090a097221 */ /* 0x000fe20000000000 */
[----:B------:R-:W-:Y:S02]  /*1030*/  HADD2.F32 R12, -RZ, R12.H0_H0 ;  /* 0x2000000cff0c7230 */ /* 0x000fe40000004100 */
[----:B------:R-:W-:Y:S01]  /*1040*/  FADD R8, R8, R13 ;  /* 0x0000000d08087221 */ /* 0x000fe20000000000 */
[----:B------:R-:W-:Y:S01]  /*1050*/  FADD R14, R11, R14 ;  /* 0x0000000e0b0e7221 */ /* 0x000fe20000000000 */
[----:B------:R-:W-:Y:S01]  /*1060*/  FSEL R11, R9, RZ, P1 ;  /* 0x000000ff090b7208 */ /* 0x000fe20000800000 */
[----:B------:R-:W-:Y:S02]  /*1070*/  FADD R12, R15, R12 ;  /* 0x0000000c0f0c7221 */ /* 0x000fe40000000000 */
[----:B------:R-:W-:-:S02]  /*1080*/  FSEL R10, R8, RZ, P1 ;  /* 0x000000ff080a7208 */ /* 0x000fc40000800000 */
[----:B------:R-:W-:Y:S02]  /*1090*/  FSEL R9, R14, RZ, P1 ;  /* 0x000000ff0e097208 */ /* 0x000fe40000800000 */
[----:B------:R-:W-:Y:S01]  /*10a0*/  FSEL R8, R12, RZ, P1 ;  /* 0x000000ff0c087208 */ /* 0x000fe20000800000 */
[----:B------:R-:W-:Y:S06]  /*10b0*/  BAR.SYNC.DEFER_BLOCKING 0x0 ;  /* 0x0000000000007b1d */ /* 0x000fec0000010000 */
[----:B------:R-:W-:Y:S05]  /*10c0*/  @P4 BRA.U `(.L_x_2) ;  /* 0x0000000100204947 */ /* 0x000fea0003800000 */
[----:B------:R-:W-:Y:S01]  /*10d0*/  LOP3.LUT R13, R22, R23, RZ, 0xfc, !PT ;  /* 0x00000017160d7212 */ /* 0x000fe200078efcff */
[----:B------:R-:W-:Y:S01]  /*10e0*/  BSSY B0, `(.L_x_2) ;  /* 0x0000006000007945 */ /* 0x000fe20003800000 */
[----:B------:R-:W-:Y:S02]  /*10f0*/  LOP3.LUT R14, R7, R24, RZ, 0xfc, !PT ;  /* 0x00000018070e7212 */ /* 0x000fe400078efcff */
[----:B------:R-:W-:-:S04]  /*1100*/  LEA R12, P1, R13, UR6, 0x2 ;  /* 0x000000060d0c7c11 */ /* 0x000fc8000f8210ff */
[----:B------:R-:W-:Y:S01]  /*1110*/  LEA.HI.X R13, R13, UR7, R14, 0x2, P1 ;  /* 0x000000070d0d7c11 */ /* 0x000fe200088f140e */
[----:B------:R-:W-:Y:S08]  /*1120*/  @P4 BRA `(.L_x_3) ;  /* 0x0000000000044947 */ /* 0x000ff00003800000 */
[----:B------:R0:W-:Y:S02]  /*1130*/  REDG.E.ADD.F32x4.FTZ.RN.STRONG.GPU desc[UR4][R12.64], R8 ;  /* 0x000000080c0079a6 */ /* 0x0001e4000c10f784 */
.L_x_3:
[----:B------:R-:W-:Y:S05]  /*1140*/  BSYNC B0 ;  /* 0x0000000000007941 */ /* 0x000fea0003800000 */
.L_x_2:
[----:B------:R-:W-:Y:S02]  /*1150*/  IADD3 R23, P1, R23, 0x40, RZ ;  /* 0x0000004017177810 */ /* 0x000fe40007f3e0ff */
[----:B------:R-:W-:Y:S02]  /*1160*/  IADD3 R6, P2, R6, 0x80, RZ ;  /* 0x0000008006067810 */ /* 0x000fe40007f5e0ff */
[----:B------:R-:W-:Y:S02]  /*1170*/  IADD3.X R24, RZ, R24, RZ, P1, !PT ;  /* 0x00000018ff187210 */ /* 0x000fe40000ffe4ff */
[----:B------:R-:W-:Y:S02]  /*1180*/  ISETP.GE.U32.AND P1, PT, R23, 0x1000, PT ;  /* 0x000010001700780c */ /* 0x000fe40003f26070 */
[----:B------:R-:W-:Y:S02]  /*1190*/  IADD3.X R5, RZ, R5, RZ, P2, !PT ;  /* 0x00000005ff057210 */ /* 0x000fe400017fe4ff */
[----:B------:R-:W-:-:S13]  /*11a0*/  ISETP.GE.U32.AND.EX P1, PT, R24, RZ, PT, P1 ;  /* 0x000000ff1800720c */ /* 0x000fda0003f26110 */
[----:B------:R-:W-:Y:S05]  /*11b0*/  @!P1 BRA `(.L_x_4) ;  /* 0xfffffff8006c9947 */ /* 0x000fea000383ffff */
[----:B------:R-:W-:Y:S05]  /*11c0*/  EXIT ;  /* 0x000000000000794d */ /* 0x000fea0003800000 */
.L_x_1:
[----:B------:R-:W-:Y:S01]  /*11d0*/  MOV R0, 0x0 ;  /* 0x0000000000007802 */ /* 0x000fe20000000f00 */
[----:B------:R-:W-:Y:S01]  /*11e0*/  ULDC.64 UR4, c[0x4][0x18] ;  /* 0x0100060000047ab9 */ /* 0x000fe20000000a00 */
[----:B------:R-:W-:Y:S01]  /*11f0*/  ULDC.64 UR6, c[0x4][0x8] ;  /* 0x0100020000067ab9 */ /* 0x000fe20000000a00 */
[----:B------:R-:W-:Y:S01]  /*1200*/  MOV R4, UR4 ;  /* 0x0000000400047c02 */ /* 0x000fe20008000f00 */
[----:B------:R0:W1:Y:S01]  /*1210*/  LDC.64 R2, c[0x4][R0] ;  /* 0x0100000000027b82 */ /* 0x0000620000000a00 */
[----:B------:R-:W-:Y:S01]  /*1220*/  IMAD.U32 R5, RZ, RZ, UR5 ;  /* 0x00000005ff057e24 */ /* 0x000fe2000f8e00ff */
[----:B------:R-:W-:Y:S01]  /*1230*/  ULDC.64 UR4, c[0x4][0x10] ;  /* 0x0100040000047ab9 */ /* 0x000fe20000000a00 */
[----:B------:R-:W-:Y:S01]  /*1240*/  HFMA2.MMA R8, -RZ, RZ, 0, 5.4836273193359375e-06 ;  /* 0x0000005cff087435 */ /* 0x000fe200000001ff */
[----:B------:R-:W-:Y:S01]  /*1250*/  MOV R6, UR4 ;  /* 0x0000000400067c02 */ /* 0x000fe20008000f00 */
[----:B-----5:R-:W-:Y:S01]  /*1260*/  HFMA2.MMA R13, -RZ, RZ, 0, 0 ;  /* 0x00000000ff0d7435 */ /* 0x020fe200000001ff */
[----:B------:R-:W-:Y:S01]  /*1270*/  MOV R7, UR5 ;  /* 0x0000000500077c02 */ /* 0x000fe20008000f00 */
[----:B------:R-:W-:Y:S01]  /*1280*/  IMAD.U32 R11, RZ, RZ, UR7 ;  /* 0x00000007ff0b7e24 */ /* 0x000fe2000f8e00ff */
[----:B0-----:R-:W-:-:S08]  /*1290*/  MOV R10, UR6 ;  /* 0x00000006000a7c02 */ /* 0x001fd00008000f00 */
[----:B------:R-:W-:Y:S02]  /*12a0*/  LEPC R20, `(.L_x_5) ;  /* 0x000000002014794e */ /* 0x000fe40000000000 */
[----:B------:R-:W-:-:S07]  /*12b0*/  MOV R12, 0x1 ;  /* 0x00000001000c7802 */ /* 0x000fce0000000f00 */
[----:B-1----:R-:W-:Y:S05]  /*12c0*/  CALL.ABS.NOINC R2 ;  /* 0x0000000002007343 */ /* 0x002fea0003c00000 */
.L_x_5:
[----:B------:R-:W-:Y:S05]  /*12d0*/  BRA `(.L_x_5) ;  /* 0xfffffffc00fc7947 */ /* 0x000fea000383ffff */
.L_x_6:
[----:B------:R-:W-:-:S00]  /*12e0*/  BRA `(.L_x_6) ;  /* 0xfffffffc00fc7947 */ /* 0x000fc0000383ffff */
[----:B------:R-:W-:-:S00]  /*12f0*/  NOP ;  /* 0x0000000000007918 */ /* 0x000fc00000000000 */
        /* <DEDUP_REMOVED lines=8> */
.L_x_7:


//--------------------- .nv.global.init           --------------------------
	.section	.nv.global.init,"aw",@progbits
.nv.global.init:
	.type		assertFunc_0,@object
	.size		assertFunc_0,(assertMessage_0 - assertFunc_0)
assertFunc_0:
        /*0000*/ 	.byte	0x75, 0x6e, 0x6b, 0x6e, 0x6f, 0x77, 0x6e, 0x00
	.type		assertMessage_0,@object
	.size		assertMessage_0,(assertFile_0 - assertMessage_0)
assertMessage_0:
        /*0008*/ 	.byte	0x69, 0x6e, 0x64, 0x65, 0x78, 0x20, 0x6f, 0x75, 0x74, 0x20, 0x6f, 0x66, 0x20, 0x62, 0x6f, 0x75
        /*0018*/ 	.byte	0x6e, 0x64, 0x73, 0x3a, 0x20, 0x30, 0x20, 0x3c, 0x3d, 0x20, 0x74, 0x6d, 0x70, 0x34, 0x39, 0x20
        /*0028*/ 	.byte	0x3c, 0x20, 0x31, 0x32, 0x38, 0x32, 0x35, 0x36, 0x00
	.type		assertFile_0,@object
	.size		assertFile_0,(.L_1 - assertFile_0)
assertFile_0:
        /*0031*/ 	.byte	0x2f, 0x74, 0x6d, 0x70, 0x2f, 0x74, 0x6f, 0x72, 0x63, 0x68, 0x69, 0x6e, 0x64, 0x75, 0x63, 0x74
        /*0041*/ 	.byte	0x6f, 0x72, 0x5f, 0x72, 0x6f, 0x6f, 0x74, 0x2f, 0x72, 0x6e, 0x2f, 0x63, 0x72, 0x6e, 0x77, 0x68
        /*0051*/ 	.byte	0x66, 0x78, 0x62, 0x37, 0x7a, 0x66, 0x78, 0x66, 0x77, 0x77, 0x72, 0x69, 0x6e, 0x37, 0x68, 0x34
        /*0061*/ 	.byte	0x6b, 0x6b, 0x63, 0x35, 0x6a, 0x73, 0x66, 0x64, 0x6a, 0x33, 0x75, 0x36, 0x6d, 0x73, 0x37, 0x6f
        /*0071*/ 	.byte	0x6d, 0x76, 0x65, 0x6b, 0x62, 0x6e, 0x6d, 0x36, 0x6f, 0x68, 0x77, 0x74, 0x36, 0x63, 0x35, 0x2e
        /*0081*/ 	.byte	0x70, 0x79, 0x00
.L_1:


//--------------------- .nv.shared.triton_red_fused__to_copy_add_div_embedding_dense_backward_mul_pow_sum_13 --------------------------
	.section	.nv.shared.triton_red_fused__to_copy_add_div_embedding_dense_backward_mul_pow_sum_13,"aw",@nobits
	.sectionflags	@""
	.align	16
	.zero		1024


//--------------------- .nv.constant0.triton_red_fused__to_copy_add_div_embedding_dense_backward_mul_pow_sum_13 --------------------------
	.section	.nv.constant0.triton_red_fused__to_copy_add_div_embedding_dense_backward_mul_pow_sum_13,"a",@progbits
	.sectionflags	@""
	.align	4
.nv.constant0.triton_red_fused__to_copy_add_div_embedding_dense_backward_mul_pow_sum_13:
	.zero		616


//--------------------- SYMBOLS --------------------------

	.type		__assertfail,@function
